//
// Generated by NVIDIA NVVM Compiler
//
// Compiler Build ID: CL-36424714
// Cuda compilation tools, release 13.0, V13.0.88
// Based on NVVM 20.0.0
//

.version 9.0
.target sm_100
.address_size 64

	// .globl	_Z13sumarVectoresPiS_S_i

.visible .entry _Z13sumarVectoresPiS_S_i(
	.param .u64 .ptr .align 1 _Z13sumarVectoresPiS_S_i_param_0,
	.param .u64 .ptr .align 1 _Z13sumarVectoresPiS_S_i_param_1,
	.param .u64 .ptr .align 1 _Z13sumarVectoresPiS_S_i_param_2,
	.param .u32 _Z13sumarVectoresPiS_S_i_param_3
)
{
	.reg .b32 	%r<11>;
	.reg .b64 	%rd<13>;

	ld.param.u64 	%rd1, [_Z13sumarVectoresPiS_S_i_param_0];
	ld.param.u64 	%rd2, [_Z13sumarVectoresPiS_S_i_param_1];
	ld.param.u64 	%rd3, [_Z13sumarVectoresPiS_S_i_param_2];
	ld.param.u32 	%r1, [_Z13sumarVectoresPiS_S_i_param_3];
	cvta.to.global.u64 	%rd4, %rd3;
	cvta.to.global.u64 	%rd5, %rd2;
	cvta.to.global.u64 	%rd6, %rd1;
	mov.u32 	%r2, %tid.x;
	mov.u32 	%r3, %ntid.x;
	mov.u32 	%r4, %ctaid.x;
	mad.lo.s32 	%r5, %r3, %r4, %r2;
	not.b32 	%r6, %r5;
	add.s32 	%r7, %r1, %r6;
	mul.wide.s32 	%rd7, %r7, 4;
	add.s64 	%rd8, %rd6, %rd7;
	ld.global.u32 	%r8, [%rd8];
	mul.wide.s32 	%rd9, %r5, 4;
	add.s64 	%rd10, %rd5, %rd9;
	st.global.u32 	[%rd10], %r8;
	add.s64 	%rd11, %rd6, %rd9;
	ld.global.u32 	%r9, [%rd11];
	add.s32 	%r10, %r9, %r8;
	add.s64 	%rd12, %rd4, %rd9;
	st.global.u32 	[%rd12], %r10;
	ret;

}


// ===== COMPILED SASS (sm_100) =====

	.target	sm_100

	.elftype	@"ET_EXEC"


//--------------------- .note.nv.tkinfo           --------------------------
	.section	.note.nv.tkinfo,"",@"SHT_NOTE"
	.sectionflags	@"SHF_NOTE_NV_TKINFO"
	.tkinfo
        /*0018*/ 	.word	0x00000002
        /*0030*/ 	.string	""
        /*0030*/ 	.string	"ptxas"
        /*0030*/ 	.string	"Cuda compilation tools, release 13.0, V13.0.88"
        /*0030*/ 	.string	"Build cuda_13.0.r13.0/compiler.36424714_0"
        /*0030*/ 	.string	"-arch sm_100 -m 64 "



//--------------------- .note.nv.cuinfo           --------------------------
	.section	.note.nv.cuinfo,"",@"SHT_NOTE"
	.sectionflags	@"SHF_NOTE_NV_CUINFO"
        /*0018*/ 	.short	0x0002
        /*001a*/ 	.short	0x0064
        /*001c*/ 	.short	0x0082
	.zero		2


//--------------------- .nv.info                  --------------------------
	.section	.nv.info,"",@"SHT_CUDA_INFO"
	.align	4


	//----- nvinfo : EIATTR_REGCOUNT
	.align		4
        /*0000*/ 	.byte	0x04, 0x2f
        /*0002*/ 	.short	(.L_1 - .L_0)
	.align		4
.L_0:
        /*0004*/ 	.word	index@(_Z13sumarVectoresPiS_S_i)
        /*0008*/ 	.word	0x0000000e


	//----- nvinfo : EIATTR_FRAME_SIZE
	.align		4
.L_1:
        /*000c*/ 	.byte	0x04, 0x11
        /*000e*/ 	.short	(.L_3 - .L_2)
	.align		4
.L_2:
        /*0010*/ 	.word	index@(_Z13sumarVectoresPiS_S_i)
        /*0014*/ 	.word	0x00000000


	//----- nvinfo : EIATTR_MIN_STACK_SIZE
	.align		4
.L_3:
        /*0018*/ 	.byte	0x04, 0x12
        /*001a*/ 	.short	(.L_5 - .L_4)
	.align		4
.L_4:
        /*001c*/ 	.word	index@(_Z13sumarVectoresPiS_S_i)
        /*0020*/ 	.word	0x00000000
.L_5:


//--------------------- .nv.compat                --------------------------
	.section	.nv.compat,"",@"SHT_CUDA_COMPAT_INFO"
	.align	4
        /*0000*/ 	.byte	0x02, 0x09, 0x00, 0x00, 0x02, 0x02, 0x01, 0x00, 0x02, 0x05, 0x05, 0x00, 0x03, 0x07, 0x01, 0x01
        /*0010*/ 	.byte	0x02, 0x03, 0x00, 0x00, 0x02, 0x06, 0x01, 0x00, 0x04, 0x0b, 0x08, 0x00, 0x09, 0x00, 0x00, 0x00
        /*0020*/ 	.byte	0x00, 0x00, 0x00, 0x00


//--------------------- .nv.info._Z13sumarVectoresPiS_S_i --------------------------
	.section	.nv.info._Z13sumarVectoresPiS_S_i,"",@"SHT_CUDA_INFO"
	.sectionflags	@""
	.align	4


	//----- nvinfo : EIATTR_CUDA_API_VERSION
	.align		4
        /*0000*/ 	.byte	0x04, 0x37
        /*0002*/ 	.short	(.L_7 - .L_6)
.L_6:
        /*0004*/ 	.word	0x00000082


	//----- nvinfo : EIATTR_KPARAM_INFO
	.align		4
.L_7:
        /*0008*/ 	.byte	0x04, 0x17
        /*000a*/ 	.short	(.L_9 - .L_8)
.L_8:
        /*000c*/ 	.word	0x00000000
        /*0010*/ 	.short	0x0003
        /*0012*/ 	.short	0x0018
        /*0014*/ 	.byte	0x00, 0xf0, 0x11, 0x00


	//----- nvinfo : EIATTR_KPARAM_INFO
	.align		4
.L_9:
        /*0018*/ 	.byte	0x04, 0x17
        /*001a*/ 	.short	(.L_11 - .L_10)
.L_10:
        /*001c*/ 	.word	0x00000000
        /*0020*/ 	.short	0x0002
        /*0022*/ 	.short	0x0010
        /*0024*/ 	.byte	0x00, 0xf5, 0x21, 0x00


	//----- nvinfo : EIATTR_KPARAM_INFO
	.align		4
.L_11:
        /*0028*/ 	.byte	0x04, 0x17
        /*002a*/ 	.short	(.L_13 - .L_12)
.L_12:
        /*002c*/ 	.word	0x00000000
        /*0030*/ 	.short	0x0001
        /*0032*/ 	.short	0x0008
        /*0034*/ 	.byte	0x00, 0xf5, 0x21, 0x00


	//----- nvinfo : EIATTR_KPARAM_INFO
	.align		4
.L_13:
        /*0038*/ 	.byte	0x04, 0x17
        /*003a*/ 	.short	(.L_15 - .L_14)
.L_14:
        /*003c*/ 	.word	0x00000000
        /*0040*/ 	.short	0x0000
        /*0042*/ 	.short	0x0000
        /*0044*/ 	.byte	0x00, 0xf5, 0x21, 0x00


	//----- nvinfo : EIATTR_SPARSE_MMA_MASK
	.align		4
.L_15:
        /*0048*/ 	.byte	0x03, 0x50
        /*004a*/ 	.short	0x0000


	//----- nvinfo : EIATTR_MAXREG_COUNT
	.align		4
        /*004c*/ 	.byte	0x03, 0x1b
        /*004e*/ 	.short	0x00ff


	//----- nvinfo : EIATTR_MERCURY_ISA_VERSION
	.align		4
        /*0050*/ 	.byte	0x03, 0x5f
        /*0052*/ 	.short	0x0101


	//----- nvinfo : EIATTR_VRC_CTA_INIT_COUNT
	.align		4
        /*0054*/ 	.byte	0x02, 0x4a
	.zero		1
	.zero		1


	//----- nvinfo : EIATTR_EXIT_INSTR_OFFSETS
	.align		4
        /*0058*/ 	.byte	0x04, 0x1c
        /*005a*/ 	.short	(.L_17 - .L_16)


	//   ....[0]....
.L_16:
        /*005c*/ 	.word	0x00000150


	//----- nvinfo : EIATTR_CBANK_PARAM_SIZE
	.align		4
.L_17:
        /*0060*/ 	.byte	0x03, 0x19
        /*0062*/ 	.short	0x001c


	//----- nvinfo : EIATTR_PARAM_CBANK
	.align		4
        /*0064*/ 	.byte	0x04, 0x0a
        /*0066*/ 	.short	(.L_19 - .L_18)
	.align		4
.L_18:
        /*0068*/ 	.word	index@(.nv.constant0._Z13sumarVectoresPiS_S_i)
        /*006c*/ 	.short	0x0380
        /*006e*/ 	.short	0x001c


	//----- nvinfo : EIATTR_SW_WAR
	.align		4
.L_19:
        /*0070*/ 	.byte	0x04, 0x36
        /*0072*/ 	.short	(.L_21 - .L_20)
.L_20:
        /*0074*/ 	.word	0x00000008
.L_21:


//--------------------- .nv.callgraph             --------------------------
	.section	.nv.callgraph,"",@"SHT_CUDA_CALLGRAPH"
	.align	4
	.sectionentsize	8
	.align		4
        /*0000*/ 	.word	0x00000000
	.align		4
        /*0004*/ 	.word	0xffffffff
	.align		4
        /*0008*/ 	.word	0x00000000
	.align		4
        /*000c*/ 	.word	0xfffffffe
	.align		4
        /*0010*/ 	.word	0x00000000
	.align		4
        /*0014*/ 	.word	0xfffffffd
	.align		4
        /*0018*/ 	.word	0x00000000
	.align		4
        /*001c*/ 	.word	0xfffffffc


//--------------------- .text._Z13sumarVectoresPiS_S_i --------------------------
	.section	.text._Z13sumarVectoresPiS_S_i,"ax",@progbits
	.align	128
        .global         _Z13sumarVectoresPiS_S_i
        .type           _Z13sumarVectoresPiS_S_i,@function
        .size           _Z13sumarVectoresPiS_S_i,(.L_x_1 - _Z13sumarVectoresPiS_S_i)
        .other          _Z13sumarVectoresPiS_S_i,@"STO_CUDA_ENTRY STV_DEFAULT"
_Z13sumarVectoresPiS_S_i:
.text._Z13sumarVectoresPiS_S_i:
[----:B------:R-:W-:Y:S01]  /*0000*/  LDC R1, c[0x0][0x37c] ;  /* 0x0000df00ff017b82 */ /* 0x000fe20000000800 */
[----:B------:R-:W0:Y:S01]  /*0010*/  S2R R11, SR_TID.X ;  /* 0x00000000000b7919 */ /* 0x000e220000002100 */
[----:B------:R-:W0:Y:S06]  /*0020*/  LDCU UR4, c[0x0][0x360] ;  /* 0x00006c00ff0477ac */ /* 0x000e2c0008000800 */
[----:B------:R-:W1:Y:S01]  /*0030*/  LDC.64 R6, c[0x0][0x380] ;  /* 0x0000e000ff067b82 */ /* 0x000e620000000a00 */
[----:B------:R-:W0:Y:S01]  /*0040*/  S2R R0, SR_CTAID.X ;  /* 0x0000000000007919 */ /* 0x000e220000002500 */
[----:B------:R-:W2:Y:S06]  /*0050*/  LDCU UR6, c[0x0][0x398] ;  /* 0x00007300ff0677ac */ /* 0x000eac0008000800 */
[----:B------:R-:W3:Y:S08]  /*0060*/  LDC.64 R4, c[0x0][0x388] ;  /* 0x0000e200ff047b82 */ /* 0x000ef00000000a00 */
[----:B------:R-:W4:Y:S01]  /*0070*/  LDC.64 R8, c[0x0][0x390] ;  /* 0x0000e400ff087b82 */ /* 0x000f220000000a00 */
[----:B0-----:R-:W-:Y:S01]  /*0080*/  IMAD R11, R0, UR4, R11 ;  /* 0x00000004000b7c24 */ /* 0x001fe2000f8e020b */
[----:B------:R-:W0:Y:S04]  /*0090*/  LDCU.64 UR4, c[0x0][0x358] ;  /* 0x00006b00ff0477ac */ /* 0x000e280008000a00 */
[----:B------:R-:W-:-:S04]  /*00a0*/  LOP3.LUT R0, RZ, R11, RZ, 0x33, !PT ;  /* 0x0000000bff007212 */ /* 0x000fc800078e33ff */
[----:B--2---:R-:W-:-:S05]  /*00b0*/  IADD3 R3, PT, PT, R0, UR6, RZ ;  /* 0x0000000600037c10 */ /* 0x004fca000fffe0ff */
[----:B-1----:R-:W-:-:S06]  /*00c0*/  IMAD.WIDE R2, R3, 0x4, R6 ;  /* 0x0000000403027825 */ /* 0x002fcc00078e0206 */
[----:B0-----:R-:W2:Y:S01]  /*00d0*/  LDG.E R3, desc[UR4][R2.64] ;  /* 0x0000000402037981 */ /* 0x001ea2000c1e1900 */
[----:B---3--:R-:W-:-:S04]  /*00e0*/  IMAD.WIDE R4, R11, 0x4, R4 ;  /* 0x000000040b047825 */ /* 0x008fc800078e0204 */
[C---:B------:R-:W-:Y:S01]  /*00f0*/  IMAD.WIDE R6, R11.reuse, 0x4, R6 ;  /* 0x000000040b067825 */ /* 0x040fe200078e0206 */
[----:B--2---:R-:W-:Y:S05]  /*0100*/  STG.E desc[UR4][R4.64], R3 ;  /* 0x0000000304007986 */ /* 0x004fea000c101904 */
[----:B------:R-:W2:Y:S01]  /*0110*/  LDG.E R6, desc[UR4][R6.64] ;  /* 0x0000000406067981 */ /* 0x000ea2000c1e1900 */
[----:B----4-:R-:W-:Y:S01]  /*0120*/  IMAD.WIDE R8, R11, 0x4, R8 ;  /* 0x000000040b087825 */ /* 0x010fe200078e0208 */
[----:B--2---:R-:W-:-:S05]  /*0130*/  IADD3 R11, PT, PT, R3, R6, RZ ;  /* 0x00000006030b7210 */ /* 0x004fca0007ffe0ff */
[----:B------:R-:W-:Y:S01]  /*0140*/  STG.E desc[UR4][R8.64], R11 ;  /* 0x0000000b08007986 */ /* 0x000fe2000c101904 */
[----:B------:R-:W-:Y:S05]  /*0150*/  EXIT ;  /* 0x000000000000794d */ /* 0x000fea0003800000 */
.L_x_0:
[----:B------:R-:W-:-:S00]  /*0160*/  BRA `(.L_x_0) ;  /* 0xfffffffc00fc7947 */ /* 0x000fc0000383ffff */
[----:B------:R-:W-:-:S00]  /*0170*/  NOP ;  /* 0x0000000000007918 */ /* 0x000fc00000000000 */
        /* <DEDUP_REMOVED lines=8> */
.L_x_1:


//--------------------- .nv.shared.reserved.0     --------------------------
	.section	.nv.shared.reserved.0,"aw",@nobits
	.weak		__nv_reservedSMEM_offset_0_alias
	.size		__nv_reservedSMEM_offset_0_alias, 0, 64
	.other		__nv_reservedSMEM_offset_0_alias,@"STO_CUDA_RESERVED_SHARED STV_DEFAULT"
__nv_reservedSMEM_offset_0_alias:
	.zero		0
	.zero		64


//--------------------- .nv.constant0._Z13sumarVectoresPiS_S_i --------------------------
	.section	.nv.constant0._Z13sumarVectoresPiS_S_i,"a",@progbits
	.sectionflags	@""
	.align	4
.nv.constant0._Z13sumarVectoresPiS_S_i:
	.zero		924


//--------------------- SYMBOLS --------------------------

	.type		.nv.reservedSmem.offset0,@object
	.size		.nv.reservedSmem.offset0,0x4
